//
// Generated by NVIDIA NVVM Compiler
//
// Compiler Build ID: CL-36424714
// Cuda compilation tools, release 13.0, V13.0.88
// Based on NVVM 20.0.0
//

.version 9.0
.target sm_100
.address_size 64

	// .globl	_Z9gInitDataP6float2
.global .align 4 .b8 __cudart_i2opi_f[24] = {65, 144, 67, 60, 153, 149, 98, 219, 192, 221, 52, 245, 209, 87, 39, 252, 41, 21, 68, 78, 110, 131, 249, 162};

.visible .entry _Z9gInitDataP6float2(
	.param .u64 .ptr .align 1 _Z9gInitDataP6float2_param_0
)
{
	.local .align 4 .b8 	__local_depot0[28];
	.reg .b64 	%SP;
	.reg .b64 	%SPL;
	.reg .pred 	%p<17>;
	.reg .b32 	%r<83>;
	.reg .b32 	%f<51>;
	.reg .b64 	%rd<43>;
	.reg .b64 	%fd<8>;

	mov.u64 	%SPL, __local_depot0;
	ld.param.u64 	%rd16, [_Z9gInitDataP6float2_param_0];
	add.u64 	%rd1, %SPL, 0;
	mov.u32 	%r29, %tid.x;
	mov.u32 	%r30, %ctaid.x;
	mov.u32 	%r31, %ntid.x;
	mad.lo.s32 	%r1, %r30, %r31, %r29;
	cvt.rn.f32.s32 	%f11, %r1;
	add.f32 	%f12, %f11, %f11;
	cvt.f64.f32 	%fd1, %f12;
	mul.f64 	%fd2, %fd1, 0d400921FAFC8B007A;
	div.rn.f64 	%fd3, %fd2, 0d4076D00000000000;
	cvt.rn.f32.f64 	%f1, %fd3;
	mul.f32 	%f13, %f1, 0f3F22F983;
	cvt.rni.s32.f32 	%r82, %f13;
	cvt.rn.f32.s32 	%f14, %r82;
	fma.rn.f32 	%f15, %f14, 0fBFC90FDA, %f1;
	fma.rn.f32 	%f16, %f14, 0fB3A22168, %f15;
	fma.rn.f32 	%f50, %f14, 0fA7C234C5, %f16;
	abs.f32 	%f3, %f1;
	setp.ltu.f32 	%p1, %f3, 0f47CE4780;
	mov.u32 	%r78, %r82;
	mov.f32 	%f49, %f50;
	@%p1 bra 	$L__BB0_8;
	setp.neu.f32 	%p2, %f3, 0f7F800000;
	@%p2 bra 	$L__BB0_3;
	mov.f32 	%f19, 0f00000000;
	mul.rn.f32 	%f49, %f1, %f19;
	mov.b32 	%r78, 0;
	bra.uni 	$L__BB0_8;
$L__BB0_3:
	mov.b32 	%r3, %f1;
	shl.b32 	%r33, %r3, 8;
	or.b32  	%r4, %r33, -2147483648;
	mov.b64 	%rd39, 0;
	mov.b32 	%r75, 0;
	mov.u64 	%rd37, __cudart_i2opi_f;
	mov.u64 	%rd38, %rd1;
$L__BB0_4:
	.pragma "nounroll";
	ld.global.nc.u32 	%r34, [%rd37];
	mad.wide.u32 	%rd20, %r34, %r4, %rd39;
	shr.u64 	%rd39, %rd20, 32;
	st.local.u32 	[%rd38], %rd20;
	add.s32 	%r75, %r75, 1;
	add.s64 	%rd38, %rd38, 4;
	add.s64 	%rd37, %rd37, 4;
	setp.ne.s32 	%p3, %r75, 6;
	@%p3 bra 	$L__BB0_4;
	shr.u32 	%r35, %r3, 23;
	st.local.u32 	[%rd1+24], %rd39;
	and.b32  	%r7, %r35, 31;
	and.b32  	%r36, %r35, 224;
	add.s32 	%r37, %r36, -128;
	shr.u32 	%r38, %r37, 5;
	mul.wide.u32 	%rd21, %r38, 4;
	sub.s64 	%rd8, %rd1, %rd21;
	ld.local.u32 	%r76, [%rd8+24];
	ld.local.u32 	%r77, [%rd8+20];
	setp.eq.s32 	%p4, %r7, 0;
	@%p4 bra 	$L__BB0_7;
	shf.l.wrap.b32 	%r76, %r77, %r76, %r7;
	ld.local.u32 	%r39, [%rd8+16];
	shf.l.wrap.b32 	%r77, %r39, %r77, %r7;
$L__BB0_7:
	shr.u32 	%r40, %r76, 30;
	shf.l.wrap.b32 	%r41, %r77, %r76, 2;
	shl.b32 	%r42, %r77, 2;
	shr.u32 	%r43, %r41, 31;
	add.s32 	%r44, %r43, %r40;
	neg.s32 	%r45, %r44;
	setp.lt.s32 	%p5, %r3, 0;
	selp.b32 	%r78, %r45, %r44, %p5;
	xor.b32  	%r46, %r41, %r3;
	shr.s32 	%r47, %r41, 31;
	xor.b32  	%r48, %r47, %r41;
	xor.b32  	%r49, %r47, %r42;
	cvt.u64.u32 	%rd22, %r48;
	shl.b64 	%rd23, %rd22, 32;
	cvt.u64.u32 	%rd24, %r49;
	or.b64  	%rd25, %rd23, %rd24;
	cvt.rn.f64.s64 	%fd4, %rd25;
	mul.f64 	%fd5, %fd4, 0d3BF921FB54442D19;
	cvt.rn.f32.f64 	%f17, %fd5;
	neg.f32 	%f18, %f17;
	setp.lt.s32 	%p6, %r46, 0;
	selp.f32 	%f49, %f18, %f17, %p6;
$L__BB0_8:
	setp.ltu.f32 	%p7, %f3, 0f47CE4780;
	add.s32 	%r51, %r78, 1;
	mul.rn.f32 	%f20, %f49, %f49;
	and.b32  	%r52, %r78, 1;
	setp.eq.b32 	%p8, %r52, 1;
	selp.f32 	%f21, %f49, 0f3F800000, %p8;
	fma.rn.f32 	%f22, %f20, %f21, 0f00000000;
	fma.rn.f32 	%f23, %f20, 0f37CBAC00, 0fBAB607ED;
	selp.f32 	%f24, 0fB94D4153, %f23, %p8;
	selp.f32 	%f25, 0f3C0885E4, 0f3D2AAABB, %p8;
	fma.rn.f32 	%f26, %f24, %f20, %f25;
	selp.f32 	%f27, 0fBE2AAAA8, 0fBEFFFFFF, %p8;
	fma.rn.f32 	%f28, %f26, %f20, %f27;
	fma.rn.f32 	%f29, %f28, %f22, %f21;
	and.b32  	%r53, %r51, 2;
	setp.eq.s32 	%p9, %r53, 0;
	mov.f32 	%f30, 0f00000000;
	sub.f32 	%f31, %f30, %f29;
	selp.f32 	%f7, %f29, %f31, %p9;
	@%p7 bra 	$L__BB0_16;
	setp.neu.f32 	%p10, %f3, 0f7F800000;
	@%p10 bra 	$L__BB0_11;
	mov.f32 	%f34, 0f00000000;
	mul.rn.f32 	%f50, %f1, %f34;
	mov.b32 	%r82, 0;
	bra.uni 	$L__BB0_16;
$L__BB0_11:
	mov.b32 	%r16, %f1;
	shl.b32 	%r55, %r16, 8;
	or.b32  	%r17, %r55, -2147483648;
	mov.b64 	%rd42, 0;
	mov.b32 	%r79, 0;
	mov.u64 	%rd40, __cudart_i2opi_f;
	mov.u64 	%rd41, %rd1;
$L__BB0_12:
	.pragma "nounroll";
	ld.global.nc.u32 	%r56, [%rd40];
	mad.wide.u32 	%rd28, %r56, %r17, %rd42;
	shr.u64 	%rd42, %rd28, 32;
	st.local.u32 	[%rd41], %rd28;
	add.s32 	%r79, %r79, 1;
	add.s64 	%rd41, %rd41, 4;
	add.s64 	%rd40, %rd40, 4;
	setp.ne.s32 	%p11, %r79, 6;
	@%p11 bra 	$L__BB0_12;
	shr.u32 	%r57, %r16, 23;
	st.local.u32 	[%rd1+24], %rd42;
	and.b32  	%r20, %r57, 31;
	and.b32  	%r58, %r57, 224;
	add.s32 	%r59, %r58, -128;
	shr.u32 	%r60, %r59, 5;
	mul.wide.u32 	%rd29, %r60, 4;
	sub.s64 	%rd15, %rd1, %rd29;
	ld.local.u32 	%r80, [%rd15+24];
	ld.local.u32 	%r81, [%rd15+20];
	setp.eq.s32 	%p12, %r20, 0;
	@%p12 bra 	$L__BB0_15;
	shf.l.wrap.b32 	%r80, %r81, %r80, %r20;
	ld.local.u32 	%r61, [%rd15+16];
	shf.l.wrap.b32 	%r81, %r61, %r81, %r20;
$L__BB0_15:
	shr.u32 	%r62, %r80, 30;
	shf.l.wrap.b32 	%r63, %r81, %r80, 2;
	shl.b32 	%r64, %r81, 2;
	shr.u32 	%r65, %r63, 31;
	add.s32 	%r66, %r65, %r62;
	neg.s32 	%r67, %r66;
	setp.lt.s32 	%p13, %r16, 0;
	selp.b32 	%r82, %r67, %r66, %p13;
	xor.b32  	%r68, %r63, %r16;
	shr.s32 	%r69, %r63, 31;
	xor.b32  	%r70, %r69, %r63;
	xor.b32  	%r71, %r69, %r64;
	cvt.u64.u32 	%rd30, %r70;
	shl.b64 	%rd31, %rd30, 32;
	cvt.u64.u32 	%rd32, %r71;
	or.b64  	%rd33, %rd31, %rd32;
	cvt.rn.f64.s64 	%fd6, %rd33;
	mul.f64 	%fd7, %fd6, 0d3BF921FB54442D19;
	cvt.rn.f32.f64 	%f32, %fd7;
	neg.f32 	%f33, %f32;
	setp.lt.s32 	%p14, %r68, 0;
	selp.f32 	%f50, %f33, %f32, %p14;
$L__BB0_16:
	cvta.to.global.u64 	%rd34, %rd16;
	mul.rn.f32 	%f35, %f50, %f50;
	and.b32  	%r73, %r82, 1;
	setp.eq.b32 	%p15, %r73, 1;
	selp.f32 	%f36, 0f3F800000, %f50, %p15;
	fma.rn.f32 	%f37, %f35, %f36, 0f00000000;
	fma.rn.f32 	%f38, %f35, 0f37CBAC00, 0fBAB607ED;
	selp.f32 	%f39, %f38, 0fB94D4153, %p15;
	selp.f32 	%f40, 0f3D2AAABB, 0f3C0885E4, %p15;
	fma.rn.f32 	%f41, %f39, %f35, %f40;
	selp.f32 	%f42, 0fBEFFFFFF, 0fBE2AAAA8, %p15;
	fma.rn.f32 	%f43, %f41, %f35, %f42;
	fma.rn.f32 	%f44, %f43, %f37, %f36;
	and.b32  	%r74, %r82, 2;
	setp.eq.s32 	%p16, %r74, 0;
	mov.f32 	%f45, 0f00000000;
	sub.f32 	%f46, %f45, %f44;
	selp.f32 	%f47, %f44, %f46, %p16;
	fma.rn.f32 	%f48, %f47, 0fC0400000, %f7;
	mul.wide.s32 	%rd35, %r1, 8;
	add.s64 	%rd36, %rd34, %rd35;
	st.global.v2.f32 	[%rd36], {%f48, %f45};
	ret;

}


// ===== COMPILED SASS (sm_100) =====

	.target	sm_100

	.elftype	@"ET_EXEC"


//--------------------- .note.nv.tkinfo           --------------------------
	.section	.note.nv.tkinfo,"",@"SHT_NOTE"
	.sectionflags	@"SHF_NOTE_NV_TKINFO"
	.tkinfo
        /*0018*/ 	.word	0x00000002
        /*0030*/ 	.string	""
        /*0030*/ 	.string	"ptxas"
        /*0030*/ 	.string	"Cuda compilation tools, release 13.0, V13.0.88"
        /*0030*/ 	.string	"Build cuda_13.0.r13.0/compiler.36424714_0"
        /*0030*/ 	.string	"-arch sm_100 -m 64 "



//--------------------- .note.nv.cuinfo           --------------------------
	.section	.note.nv.cuinfo,"",@"SHT_NOTE"
	.sectionflags	@"SHF_NOTE_NV_CUINFO"
        /*0018*/ 	.short	0x0002
        /*001a*/ 	.short	0x0064
        /*001c*/ 	.short	0x0082
	.zero		2


//--------------------- .nv.info                  --------------------------
	.section	.nv.info,"",@"SHT_CUDA_INFO"
	.align	4


	//----- nvinfo : EIATTR_REGCOUNT
	.align		4
        /*0000*/ 	.byte	0x04, 0x2f
        /*0002*/ 	.short	(.L_2 - .L_1)
	.align		4
.L_1:
        /*0004*/ 	.word	index@(_Z9gInitDataP6float2)
        /*0008*/ 	.word	0x00000017


	//----- nvinfo : EIATTR_FRAME_SIZE
	.align		4
.L_2:
        /*000c*/ 	.byte	0x04, 0x11
        /*000e*/ 	.short	(.L_4 - .L_3)
	.align		4
.L_3:
        /*0010*/ 	.word	index@($__internal_0_$__cuda_sm20_div_rn_f64_full)
        /*0014*/ 	.word	0x00000020


	//----- nvinfo : EIATTR_FRAME_SIZE
	.align		4
.L_4:
        /*0018*/ 	.byte	0x04, 0x11
        /*001a*/ 	.short	(.L_6 - .L_5)
	.align		4
.L_5:
        /*001c*/ 	.word	index@(_Z9gInitDataP6float2)
        /*0020*/ 	.word	0x00000020


	//----- nvinfo : EIATTR_MIN_STACK_SIZE
	.align		4
.L_6:
        /*0024*/ 	.byte	0x04, 0x12
        /*0026*/ 	.short	(.L_8 - .L_7)
	.align		4
.L_7:
        /*0028*/ 	.word	index@(_Z9gInitDataP6float2)
        /*002c*/ 	.word	0x00000020
.L_8:


//--------------------- .nv.compat                --------------------------
	.section	.nv.compat,"",@"SHT_CUDA_COMPAT_INFO"
	.align	4
        /*0000*/ 	.byte	0x02, 0x09, 0x00, 0x00, 0x02, 0x02, 0x01, 0x00, 0x02, 0x05, 0x05, 0x00, 0x03, 0x07, 0x01, 0x01
        /*0010*/ 	.byte	0x02, 0x03, 0x00, 0x00, 0x02, 0x06, 0x01, 0x00, 0x04, 0x0b, 0x08, 0x00, 0x01, 0x00, 0x00, 0x00
        /*0020*/ 	.byte	0x00, 0x00, 0x00, 0x00


//--------------------- .nv.info._Z9gInitDataP6float2 --------------------------
	.section	.nv.info._Z9gInitDataP6float2,"",@"SHT_CUDA_INFO"
	.sectionflags	@""
	.align	4


	//----- nvinfo : EIATTR_CUDA_API_VERSION
	.align		4
        /*0000*/ 	.byte	0x04, 0x37
        /*0002*/ 	.short	(.L_10 - .L_9)
.L_9:
        /*0004*/ 	.word	0x00000082


	//----- nvinfo : EIATTR_KPARAM_INFO
	.align		4
.L_10:
        /*0008*/ 	.byte	0x04, 0x17
        /*000a*/ 	.short	(.L_12 - .L_11)
.L_11:
        /*000c*/ 	.word	0x00000000
        /*0010*/ 	.short	0x0000
        /*0012*/ 	.short	0x0000
        /*0014*/ 	.byte	0x00, 0xf5, 0x21, 0x00


	//----- nvinfo : EIATTR_SPARSE_MMA_MASK
	.align		4
.L_12:
        /*0018*/ 	.byte	0x03, 0x50
        /*001a*/ 	.short	0x0000


	//----- nvinfo : EIATTR_MAXREG_COUNT
	.align		4
        /*001c*/ 	.byte	0x03, 0x1b
        /*001e*/ 	.short	0x00ff


	//----- nvinfo : EIATTR_MERCURY_ISA_VERSION
	.align		4
        /*0020*/ 	.byte	0x03, 0x5f
        /*0022*/ 	.short	0x0101


	//----- nvinfo : EIATTR_VRC_CTA_INIT_COUNT
	.align		4
        /*0024*/ 	.byte	0x02, 0x4a
	.zero		1
	.zero		1


	//----- nvinfo : EIATTR_EXIT_INSTR_OFFSETS
	.align		4
        /*0028*/ 	.byte	0x04, 0x1c
        /*002a*/ 	.short	(.L_14 - .L_13)


	//   ....[0]....
.L_13:
        /*002c*/ 	.word	0x00000c90


	//----- nvinfo : EIATTR_CRS_STACK_SIZE
	.align		4
.L_14:
        /*0030*/ 	.byte	0x04, 0x1e
        /*0032*/ 	.short	(.L_16 - .L_15)
.L_15:
        /*0034*/ 	.word	0x00000000


	//----- nvinfo : EIATTR_CBANK_PARAM_SIZE
	.align		4
.L_16:
        /*0038*/ 	.byte	0x03, 0x19
        /*003a*/ 	.short	0x0008


	//----- nvinfo : EIATTR_PARAM_CBANK
	.align		4
        /*003c*/ 	.byte	0x04, 0x0a
        /*003e*/ 	.short	(.L_18 - .L_17)
	.align		4
.L_17:
        /*0040*/ 	.word	index@(.nv.constant0._Z9gInitDataP6float2)
        /*0044*/ 	.short	0x0380
        /*0046*/ 	.short	0x0008


	//----- nvinfo : EIATTR_SW_WAR
	.align		4
.L_18:
        /*0048*/ 	.byte	0x04, 0x36
        /*004a*/ 	.short	(.L_20 - .L_19)
.L_19:
        /*004c*/ 	.word	0x00000008
.L_20:


//--------------------- .nv.callgraph             --------------------------
	.section	.nv.callgraph,"",@"SHT_CUDA_CALLGRAPH"
	.align	4
	.sectionentsize	8
	.align		4
        /*0000*/ 	.word	0x00000000
	.align		4
        /*0004*/ 	.word	0xffffffff
	.align		4
        /*0008*/ 	.word	0x00000000
	.align		4
        /*000c*/ 	.word	0xfffffffe
	.align		4
        /*0010*/ 	.word	0x00000000
	.align		4
        /*0014*/ 	.word	0xfffffffd
	.align		4
        /*0018*/ 	.word	0x00000000
	.align		4
        /*001c*/ 	.word	0xfffffffc


//--------------------- .nv.constant4             --------------------------
	.section	.nv.constant4,"a",@progbits
	.align	8
	.align		8
.nv.constant4:
        /*0000*/ 	.dword	__cudart_i2opi_f


//--------------------- .text._Z9gInitDataP6float2 --------------------------
	.section	.text._Z9gInitDataP6float2,"ax",@progbits
	.align	128
        .global         _Z9gInitDataP6float2
        .type           _Z9gInitDataP6float2,@function
        .size           _Z9gInitDataP6float2,(.L_x_13 - _Z9gInitDataP6float2)
        .other          _Z9gInitDataP6float2,@"STO_CUDA_ENTRY STV_DEFAULT"
_Z9gInitDataP6float2:
.text._Z9gInitDataP6float2:
[----:B------:R-:W0:Y:S01]  /*0000*/  LDC R1, c[0x0][0x37c] ;  /* 0x0000df00ff017b82 */ /* 0x000e220000000800 */
[----:B------:R-:W1:Y:S07]  /*0010*/  S2R R5, SR_TID.X ;  /* 0x0000000000057919 */ /* 0x000e6e0000002100 */
[----:B------:R-:W1:Y:S01]  /*0020*/  S2UR UR4, SR_CTAID.X ;  /* 0x00000000000479c3 */ /* 0x000e620000002500 */
[----:B------:R-:W2:Y:S01]  /*0030*/  MUFU.RCP64H R3, 365 ;  /* 0x4076d00000037908 */ /* 0x000ea20000001800 */
[----:B------:R-:W-:Y:S01]  /*0040*/  IMAD.MOV.U32 R10, RZ, RZ, 0x0 ;  /* 0x00000000ff0a7424 */ /* 0x000fe200078e00ff */
[----:B------:R-:W-:Y:S01]  /*0050*/  UMOV UR5, 0x400921fa ;  /* 0x400921fa00057882 */ /* 0x000fe20000000000 */
[----:B------:R-:W-:Y:S01]  /*0060*/  IMAD.MOV.U32 R11, RZ, RZ, 0x4076d000 ;  /* 0x4076d000ff0b7424 */ /* 0x000fe200078e00ff */
[----:B------:R-:W-:Y:S01]  /*0070*/  BSSY.RECONVERGENT B0, `(.L_x_0) ;  /* 0x000001a000007945 */ /* 0x000fe20003800200 */
[----:B------:R-:W-:-:S02]  /*0080*/  IMAD.MOV.U32 R2, RZ, RZ, 0x1 ;  /* 0x00000001ff027424 */ /* 0x000fc400078e00ff */
[----:B------:R-:W1:Y:S01]  /*0090*/  LDC R0, c[0x0][0x360] ;  /* 0x0000d800ff007b82 */ /* 0x000e620000000800 */
[----:B0-----:R-:W-:-:S03]  /*00a0*/  VIADD R1, R1, 0xffffffe0 ;  /* 0xffffffe001017836 */ /* 0x001fc60000000000 */
[----:B--2---:R-:W-:-:S08]  /*00b0*/  DFMA R6, R2, -R10, 1 ;  /* 0x3ff000000206742b */ /* 0x004fd0000000080a */
[----:B------:R-:W-:Y:S01]  /*00c0*/  DFMA R6, R6, R6, R6 ;  /* 0x000000060606722b */ /* 0x000fe20000000006 */
[----:B-1----:R-:W-:Y:S01]  /*00d0*/  IMAD R5, R0, UR4, R5 ;  /* 0x0000000400057c24 */ /* 0x002fe2000f8e0205 */
[----:B------:R-:W-:-:S06]  /*00e0*/  UMOV UR4, 0xfc8b007a ;  /* 0xfc8b007a00047882 */ /* 0x000fcc0000000000 */
[----:B------:R-:W-:Y:S01]  /*00f0*/  DFMA R8, R2, R6, R2 ;  /* 0x000000060208722b */ /* 0x000fe20000000002 */
[----:B------:R-:W-:-:S05]  /*0100*/  I2FP.F32.S32 R0, R5 ;  /* 0x0000000500007245 */ /* 0x000fca0000201400 */
[----:B------:R-:W-:Y:S02]  /*0110*/  FADD R0, R0, R0 ;  /* 0x0000000000007221 */ /* 0x000fe40000000000 */
[C---:B------:R-:W-:Y:S02]  /*0120*/  DFMA R10, R8.reuse, -R10, 1 ;  /* 0x3ff00000080a742b */ /* 0x040fe4000000080a */
[----:B------:R-:W0:Y:S06]  /*0130*/  F2F.F64.F32 R2, R0 ;  /* 0x0000000000027310 */ /* 0x000e2c0000201800 */
[----:B------:R-:W-:-:S02]  /*0140*/  DFMA R10, R8, R10, R8 ;  /* 0x0000000a080a722b */ /* 0x000fc40000000008 */
[----:B0-----:R-:W-:-:S08]  /*0150*/  DMUL R6, R2, UR4 ;  /* 0x0000000402067c28 */ /* 0x001fd00008000000 */
[----:B------:R-:W-:Y:S02]  /*0160*/  DMUL R2, R6, R10 ;  /* 0x0000000a06027228 */ /* 0x000fe40000000000 */
[----:B------:R-:W-:-:S06]  /*0170*/  FSETP.GEU.AND P1, PT, |R7|, 6.5827683646048100446e-37, PT ;  /* 0x036000000700780b */ /* 0x000fcc0003f2e200 */
[----:B------:R-:W-:-:S08]  /*0180*/  DFMA R8, R2, -365, R6 ;  /* 0xc076d0000208782b */ /* 0x000fd00000000006 */
[----:B------:R-:W-:-:S10]  /*0190*/  DFMA R2, R10, R8, R2 ;  /* 0x000000080a02722b */ /* 0x000fd40000000002 */
[----:B------:R-:W-:-:S05]  /*01a0*/  FFMA R4, RZ, 3.8564453125, R3 ;  /* 0x4076d000ff047823 */ /* 0x000fca0000000003 */
[----:B------:R-:W-:-:S13]  /*01b0*/  FSETP.GT.AND P0, PT, |R4|, 1.469367938527859385e-39, PT ;  /* 0x001000000400780b */ /* 0x000fda0003f04200 */
[----:B------:R-:W-:Y:S05]  /*01c0*/  @P0 BRA P1, `(.L_x_1) ;  /* 0x0000000000100947 */ /* 0x000fea0000800000 */
[----:B------:R-:W-:-:S07]  /*01d0*/  MOV R0, 0x1f0 ;  /* 0x000001f000007802 */ /* 0x000fce0000000f00 */
[----:B------:R-:W-:Y:S05]  /*01e0*/  CALL.REL.NOINC `($__internal_0_$__cuda_sm20_div_rn_f64_full) ;  /* 0x0000000800ac7944 */ /* 0x000fea0003c00000 */
[----:B------:R-:W-:Y:S02]  /*01f0*/  IMAD.MOV.U32 R2, RZ, RZ, R12 ;  /* 0x000000ffff027224 */ /* 0x000fe400078e000c */
[----:B------:R-:W-:-:S07]  /*0200*/  IMAD.MOV.U32 R3, RZ, RZ, R13 ;  /* 0x000000ffff037224 */ /* 0x000fce00078e000d */
.L_x_1:
[----:B------:R-:W-:Y:S05]  /*0210*/  BSYNC.RECONVERGENT B0 ;  /* 0x0000000000007941 */ /* 0x000fea0003800200 */
.L_x_0:
[----:B------:R-:W0:Y:S01]  /*0220*/  F2F.F32.F64 R7, R2 ;  /* 0x0000000200077310 */ /* 0x000e220000301000 */
[----:B------:R-:W1:Y:S01]  /*0230*/  LDCU.64 UR6, c[0x0][0x358] ;  /* 0x00006b00ff0677ac */ /* 0x000e620008000a00 */
[----:B------:R-:W-:Y:S01]  /*0240*/  BSSY.RECONVERGENT B0, `(.L_x_2) ;  /* 0x0000042000007945 */ /* 0x000fe20003800200 */
[C---:B0-----:R-:W-:Y:S01]  /*0250*/  FMUL R0, R7.reuse, 0.63661974668502807617 ;  /* 0x3f22f98307007820 */ /* 0x041fe20000400000 */
[----:B------:R-:W-:-:S05]  /*0260*/  FSETP.GE.AND P0, PT, |R7|, 105615, PT ;  /* 0x47ce47800700780b */ /* 0x000fca0003f06200 */
[----:B------:R-:W0:Y:S02]  /*0270*/  F2I.NTZ R0, R0 ;  /* 0x0000000000007305 */ /* 0x000e240000203100 */
[----:B0-----:R-:W-:Y:S01]  /*0280*/  I2FP.F32.S32 R4, R0 ;  /* 0x0000000000047245 */ /* 0x001fe20000201400 */
[----:B------:R-:W-:-:S04]  /*0290*/  IMAD.MOV.U32 R12, RZ, RZ, R0 ;  /* 0x000000ffff0c7224 */ /* 0x000fc800078e0000 */
[----:B------:R-:W-:-:S04]  /*02a0*/  FFMA R9, R4, -1.5707962512969970703, R7 ;  /* 0xbfc90fda04097823 */ /* 0x000fc80000000007 */
[----:B------:R-:W-:-:S04]  /*02b0*/  FFMA R9, R4, -7.5497894158615963534e-08, R9 ;  /* 0xb3a2216804097823 */ /* 0x000fc80000000009 */
[----:B------:R-:W-:-:S04]  /*02c0*/  FFMA R11, R4, -5.3903029534742383927e-15, R9 ;  /* 0xa7c234c5040b7823 */ /* 0x000fc80000000009 */
[----:B------:R-:W-:Y:S01]  /*02d0*/  IMAD.MOV.U32 R4, RZ, RZ, R11 ;  /* 0x000000ffff047224 */ /* 0x000fe200078e000b */
[----:B-1----:R-:W-:Y:S06]  /*02e0*/  @!P0 BRA `(.L_x_3) ;  /* 0x0000000000dc8947 */ /* 0x002fec0003800000 */
[----:B------:R-:W-:-:S13]  /*02f0*/  FSETP.NEU.AND P0, PT, |R7|, +INF , PT ;  /* 0x7f8000000700780b */ /* 0x000fda0003f0d200 */
[----:B------:R-:W-:Y:S01]  /*0300*/  @!P0 FMUL R4, RZ, R7 ;  /* 0x00000007ff048220 */ /* 0x000fe20000400000 */
[----:B------:R-:W-:Y:S01]  /*0310*/  @!P0 IMAD.MOV.U32 R0, RZ, RZ, RZ ;  /* 0x000000ffff008224 */ /* 0x000fe200078e00ff */
[----:B------:R-:W-:Y:S06]  /*0320*/  @!P0 BRA `(.L_x_3) ;  /* 0x0000000000cc8947 */ /* 0x000fec0003800000 */
[----:B------:R-:W-:Y:S01]  /*0330*/  IMAD.SHL.U32 R2, R7, 0x100, RZ ;  /* 0x0000010007027824 */ /* 0x000fe200078e00ff */
[----:B------:R-:W0:Y:S01]  /*0340*/  LDCU.64 UR8, c[0x4][URZ] ;  /* 0x01000000ff0877ac */ /* 0x000e220008000a00 */
[----:B------:R-:W-:Y:S02]  /*0350*/  IMAD.MOV.U32 R6, RZ, RZ, RZ ;  /* 0x000000ffff067224 */ /* 0x000fe400078e00ff */
[----:B------:R-:W-:Y:S01]  /*0360*/  IMAD.MOV.U32 R0, RZ, RZ, R1 ;  /* 0x000000ffff007224 */ /* 0x000fe200078e0001 */
[----:B------:R-:W-:Y:S01]  /*0370*/  LOP3.LUT R15, R2, 0x80000000, RZ, 0xfc, !PT ;  /* 0x80000000020f7812 */ /* 0x000fe200078efcff */
[----:B------:R-:W-:Y:S01]  /*0380*/  UMOV UR5, URZ ;  /* 0x000000ff00057c82 */ /* 0x000fe20008000000 */
[----:B------:R-:W-:-:S05]  /*0390*/  UMOV UR4, URZ ;  /* 0x000000ff00047c82 */ /* 0x000fca0008000000 */
.L_x_4:
[----:B0-----:R-:W-:Y:S02]  /*03a0*/  IMAD.U32 R8, RZ, RZ, UR8 ;  /* 0x00000008ff087e24 */ /* 0x001fe4000f8e00ff */
[----:B------:R-:W-:-:S05]  /*03b0*/  IMAD.U32 R9, RZ, RZ, UR9 ;  /* 0x00000009ff097e24 */ /* 0x000fca000f8e00ff */
[----:B------:R-:W2:Y:S01]  /*03c0*/  LDG.E.CONSTANT R2, desc[UR6][R8.64] ;  /* 0x0000000608027981 */ /* 0x000ea2000c1e9900 */
[----:B------:R-:W-:Y:S02]  /*03d0*/  UIADD3 UR8, UP0, UPT, UR8, 0x4, URZ ;  /* 0x0000000408087890 */ /* 0x000fe4000ff1e0ff */
[----:B------:R-:W-:Y:S02]  /*03e0*/  UIADD3 UR4, UPT, UPT, UR4, 0x1, URZ ;  /* 0x0000000104047890 */ /* 0x000fe4000fffe0ff */
[----:B------:R-:W-:Y:S02]  /*03f0*/  UIADD3.X UR9, UPT, UPT, URZ, UR9, URZ, UP0, !UPT ;  /* 0x00000009ff097290 */ /* 0x000fe400087fe4ff */
[----:B------:R-:W-:Y:S01]  /*0400*/  UISETP.NE.AND UP0, UPT, UR4, 0x6, UPT ;  /* 0x000000060400788c */ /* 0x000fe2000bf05270 */
[----:B--2---:R-:W-:-:S03]  /*0410*/  IMAD.WIDE.U32 R2, R2, R15, RZ ;  /* 0x0000000f02027225 */ /* 0x004fc600078e00ff */
[----:B------:R-:W-:-:S04]  /*0420*/  IADD3 R13, P0, PT, R2, R6, RZ ;  /* 0x00000006020d7210 */ /* 0x000fc80007f1e0ff */
[----:B------:R-:W-:Y:S01]  /*0430*/  IADD3.X R6, PT, PT, R3, UR5, RZ, P0, !PT ;  /* 0x0000000503067c10 */ /* 0x000fe200087fe4ff */
[----:B------:R0:W-:Y:S02]  /*0440*/  STL [R0], R13 ;  /* 0x0000000d00007387 */ /* 0x0001e40000100800 */
[----:B0-----:R-:W-:Y:S01]  /*0450*/  VIADD R0, R0, 0x4 ;  /* 0x0000000400007836 */ /* 0x001fe20000000000 */
[----:B------:R-:W-:Y:S06]  /*0460*/  BRA.U UP0, `(.L_x_4) ;  /* 0xfffffffd00cc7547 */ /* 0x000fec000b83ffff */
[----:B------:R-:W-:Y:S01]  /*0470*/  SHF.R.U32.HI R4, RZ, 0x17, R7 ;  /* 0x00000017ff047819 */ /* 0x000fe20000011607 */
[----:B------:R0:W-:Y:S03]  /*0480*/  STL [R1+0x18], R6 ;  /* 0x0000180601007387 */ /* 0x0001e60000100800 */
[C---:B------:R-:W-:Y:S02]  /*0490*/  LOP3.LUT R0, R4.reuse, 0xe0, RZ, 0xc0, !PT ;  /* 0x000000e004007812 */ /* 0x040fe400078ec0ff */
[----:B------:R-:W-:-:S03]  /*04a0*/  LOP3.LUT P0, RZ, R4, 0x1f, RZ, 0xc0, !PT ;  /* 0x0000001f04ff7812 */ /* 0x000fc6000780c0ff */
[----:B------:R-:W-:-:S05]  /*04b0*/  VIADD R0, R0, 0xffffff80 ;  /* 0xffffff8000007836 */ /* 0x000fca0000000000 */
[----:B------:R-:W-:-:S05]  /*04c0*/  SHF.R.U32.HI R0, RZ, 0x5, R0 ;  /* 0x00000005ff007819 */ /* 0x000fca0000011600 */
[----:B------:R-:W-:-:S05]  /*04d0*/  IMAD R10, R0, -0x4, R1 ;  /* 0xfffffffc000a7824 */ /* 0x000fca00078e0201 */
[----:B------:R-:W2:Y:S04]  /*04e0*/  LDL R0, [R10+0x18] ;  /* 0x000018000a007983 */ /* 0x000ea80000100800 */
[----:B------:R-:W2:Y:S04]  /*04f0*/  LDL R3, [R10+0x14] ;  /* 0x000014000a037983 */ /* 0x000ea80000100800 */
[----:B------:R-:W3:Y:S01]  /*0500*/  @P0 LDL R2, [R10+0x10] ;  /* 0x000010000a020983 */ /* 0x000ee20000100800 */
[----:B------:R-:W-:Y:S01]  /*0510*/  LOP3.LUT R4, R4, 0x1f, RZ, 0xc0, !PT ;  /* 0x0000001f04047812 */ /* 0x000fe200078ec0ff */
[----:B------:R-:W-:Y:S01]  /*0520*/  UMOV UR4, 0x54442d19 ;  /* 0x54442d1900047882 */ /* 0x000fe20000000000 */
[----:B------:R-:W-:-:S02]  /*0530*/  UMOV UR5, 0x3bf921fb ;  /* 0x3bf921fb00057882 */ /* 0x000fc40000000000 */
[-C--:B--2---:R-:W-:Y:S02]  /*0540*/  @P0 SHF.L.W.U32.HI R0, R3, R4.reuse, R0 ;  /* 0x0000000403000219 */ /* 0x084fe40000010e00 */
[----:B---3--:R-:W-:Y:S02]  /*0550*/  @P0 SHF.L.W.U32.HI R3, R2, R4, R3 ;  /* 0x0000000402030219 */ /* 0x008fe40000010e03 */
[----:B------:R-:W-:Y:S02]  /*0560*/  ISETP.GE.AND P0, PT, R7, RZ, PT ;  /* 0x000000ff0700720c */ /* 0x000fe40003f06270 */
[C---:B------:R-:W-:Y:S01]  /*0570*/  SHF.L.W.U32.HI R2, R3.reuse, 0x2, R0 ;  /* 0x0000000203027819 */ /* 0x040fe20000010e00 */
[----:B------:R-:W-:-:S03]  /*0580*/  IMAD.SHL.U32 R3, R3, 0x4, RZ ;  /* 0x0000000403037824 */ /* 0x000fc600078e00ff */
[----:B------:R-:W-:-:S04]  /*0590*/  SHF.R.S32.HI R4, RZ, 0x1f, R2 ;  /* 0x0000001fff047819 */ /* 0x000fc80000011402 */
[C---:B------:R-:W-:Y:S02]  /*05a0*/  LOP3.LUT R8, R4.reuse, R3, RZ, 0x3c, !PT ;  /* 0x0000000304087212 */ /* 0x040fe400078e3cff */
[----:B------:R-:W-:Y:S02]  /*05b0*/  LOP3.LUT R9, R4, R2, RZ, 0x3c, !PT ;  /* 0x0000000204097212 */ /* 0x000fe400078e3cff */
[----:B------:R-:W-:Y:S02]  /*05c0*/  SHF.R.U32.HI R3, RZ, 0x1e, R0 ;  /* 0x0000001eff037819 */ /* 0x000fe40000011600 */
[C---:B------:R-:W-:Y:S02]  /*05d0*/  LOP3.LUT R4, R2.reuse, R7, RZ, 0x3c, !PT ;  /* 0x0000000702047212 */ /* 0x040fe400078e3cff */
[----:B------:R-:W1:Y:S01]  /*05e0*/  I2F.F64.S64 R8, R8 ;  /* 0x0000000800087312 */ /* 0x000e620000301c00 */
[----:B------:R-:W-:Y:S02]  /*05f0*/  LEA.HI R0, R2, R3, RZ, 0x1 ;  /* 0x0000000302007211 */ /* 0x000fe400078f08ff */
[----:B------:R-:W-:-:S03]  /*0600*/  ISETP.GE.AND P1, PT, R4, RZ, PT ;  /* 0x000000ff0400720c */ /* 0x000fc60003f26270 */
[----:B------:R-:W-:-:S04]  /*0610*/  IMAD.MOV R2, RZ, RZ, -R0 ;  /* 0x000000ffff027224 */ /* 0x000fc800078e0a00 */
[----:B------:R-:W-:Y:S01]  /*0620*/  @!P0 IMAD.MOV.U32 R0, RZ, RZ, R2 ;  /* 0x000000ffff008224 */ /* 0x000fe200078e0002 */
[----:B-1----:R-:W-:-:S10]  /*0630*/  DMUL R14, R8, UR4 ;  /* 0x00000004080e7c28 */ /* 0x002fd40008000000 */
[----:B------:R-:W1:Y:S02]  /*0640*/  F2F.F32.F64 R14, R14 ;  /* 0x0000000e000e7310 */ /* 0x000e640000301000 */
[----:B01----:R-:W-:-:S07]  /*0650*/  FSEL R4, -R14, R14, !P1 ;  /* 0x0000000e0e047208 */ /* 0x003fce0004800100 */
.L_x_3:
[----:B------:R-:W-:Y:S05]  /*0660*/  BSYNC.RECONVERGENT B0 ;  /* 0x0000000000007941 */ /* 0x000fea0003800200 */
.L_x_2:
[----:B------:R-:W-:Y:S02]  /*0670*/  IMAD.MOV.U32 R13, RZ, RZ, 0x37cbac00 ;  /* 0x37cbac00ff0d7424 */ /* 0x000fe400078e00ff */
[----:B------:R-:W-:Y:S01]  /*0680*/  FMUL R2, R4, R4 ;  /* 0x0000000404027220 */ /* 0x000fe20000400000 */
[C---:B------:R-:W-:Y:S01]  /*0690*/  LOP3.LUT R6, R0.reuse, 0x1, RZ, 0xc0, !PT ;  /* 0x0000000100067812 */ /* 0x040fe200078ec0ff */
[----:B------:R-:W-:Y:S01]  /*06a0*/  VIADD R0, R0, 0x1 ;  /* 0x0000000100007836 */ /* 0x000fe20000000000 */
[----:B------:R-:W-:Y:S01]  /*06b0*/  BSSY.RECONVERGENT B0, `(.L_x_5) ;  /* 0x0000048000007945 */ /* 0x000fe20003800200 */
[----:B------:R-:W-:Y:S01]  /*06c0*/  FFMA R3, R2, R13, -0.0013887860113754868507 ;  /* 0xbab607ed02037423 */ /* 0x000fe2000000000d */
[----:B------:R-:W-:Y:S01]  /*06d0*/  ISETP.NE.U32.AND P1, PT, R6, 0x1, PT ;  /* 0x000000010600780c */ /* 0x000fe20003f25070 */
[----:B------:R-:W-:Y:S01]  /*06e0*/  IMAD.MOV.U32 R9, RZ, RZ, 0x3c0885e4 ;  /* 0x3c0885e4ff097424 */ /* 0x000fe200078e00ff */
[----:B------:R-:W-:Y:S01]  /*06f0*/  LOP3.LUT P0, RZ, R0, 0x2, RZ, 0xc0, !PT ;  /* 0x0000000200ff7812 */ /* 0x000fe2000780c0ff */
[----:B------:R-:W-:Y:S01]  /*0700*/  IMAD.MOV.U32 R6, RZ, RZ, 0x3e2aaaa8 ;  /* 0x3e2aaaa8ff067424 */ /* 0x000fe200078e00ff */
[----:B------:R-:W-:-:S02]  /*0710*/  FSEL R3, R3, -0.00019574658654164522886, P1 ;  /* 0xb94d415303037808 */ /* 0x000fc40000800000 */
[----:B------:R-:W-:Y:S02]  /*0720*/  FSEL R9, R9, 0.041666727513074874878, !P1 ;  /* 0x3d2aaabb09097808 */ /* 0x000fe40004800000 */
[----:B------:R-:W-:Y:S02]  /*0730*/  FSEL R0, R4, 1, !P1 ;  /* 0x3f80000004007808 */ /* 0x000fe40004800000 */
[----:B------:R-:W-:Y:S01]  /*0740*/  FSEL R4, -R6, -0.4999999701976776123, !P1 ;  /* 0xbeffffff06047808 */ /* 0x000fe20004800100 */
[C---:B------:R-:W-:Y:S01]  /*0750*/  FFMA R9, R2.reuse, R3, R9 ;  /* 0x0000000302097223 */ /* 0x040fe20000000009 */
[----:B------:R-:W-:Y:S01]  /*0760*/  FSETP.GE.AND P1, PT, |R7|, 105615, PT ;  /* 0x47ce47800700780b */ /* 0x000fe20003f26200 */
[C---:B------:R-:W-:Y:S02]  /*0770*/  FFMA R3, R2.reuse, R0, RZ ;  /* 0x0000000002037223 */ /* 0x040fe400000000ff */
[----:B------:R-:W-:-:S04]  /*0780*/  FFMA R4, R2, R9, R4 ;  /* 0x0000000902047223 */ /* 0x000fc80000000004 */
[----:B------:R-:W-:-:S04]  /*0790*/  FFMA R10, R3, R4, R0 ;  /* 0x00000004030a7223 */ /* 0x000fc80000000000 */
[----:B------:R-:W-:Y:S02]  /*07a0*/  @P0 FADD R10, RZ, -R10 ;  /* 0x8000000aff0a0221 */ /* 0x000fe40000000000 */
[----:B------:R-:W-:Y:S05]  /*07b0*/  @!P1 BRA `(.L_x_6) ;  /* 0x0000000000dc9947 */ /* 0x000fea0003800000 */
        /* <DEDUP_REMOVED lines=11> */
.L_x_7:
        /* <DEDUP_REMOVED lines=25> */
[----:B------:R-:W-:Y:S01]  /*0a00*/  UMOV UR5, 0x3bf921fb ;  /* 0x3bf921fb00057882 */ /* 0x000fe20000000000 */
[----:B------:R-:W-:-:S02]  /*0a10*/  ISETP.GE.AND P1, PT, R7, RZ, PT ;  /* 0x000000ff0700720c */ /* 0x000fc40003f26270 */
[-C--:B--2---:R-:W-:Y:S02]  /*0a20*/  @P0 SHF.L.W.U32.HI R0, R3, R4.reuse, R0 ;  /* 0x0000000403000219 */ /* 0x084fe40000010e00 */
[----:B---3--:R-:W-:-:S04]  /*0a30*/  @P0 SHF.L.W.U32.HI R3, R2, R4, R3 ;  /* 0x0000000402030219 */ /* 0x008fc80000010e03 */
[C---:B------:R-:W-:Y:S01]  /*0a40*/  SHF.L.W.U32.HI R2, R3.reuse, 0x2, R0 ;  /* 0x0000000203027819 */ /* 0x040fe20000010e00 */
[----:B------:R-:W-:-:S03]  /*0a50*/  IMAD.SHL.U32 R3, R3, 0x4, RZ ;  /* 0x0000000403037824 */ /* 0x000fc600078e00ff */
[----:B------:R-:W-:Y:S02]  /*0a60*/  SHF.R.S32.HI R4, RZ, 0x1f, R2 ;  /* 0x0000001fff047819 */ /* 0x000fe40000011402 */
[----:B------:R-:W-:Y:S02]  /*0a70*/  LOP3.LUT R7, R2, R7, RZ, 0x3c, !PT ;  /* 0x0000000702077212 */ /* 0x000fe400078e3cff */
[C---:B------:R-:W-:Y:S02]  /*0a80*/  LOP3.LUT R8, R4.reuse, R3, RZ, 0x3c, !PT ;  /* 0x0000000304087212 */ /* 0x040fe400078e3cff */
[----:B------:R-:W-:Y:S02]  /*0a90*/  LOP3.LUT R9, R4, R2, RZ, 0x3c, !PT ;  /* 0x0000000204097212 */ /* 0x000fe400078e3cff */
[----:B------:R-:W-:Y:S02]  /*0aa0*/  SHF.R.U32.HI R3, RZ, 0x1e, R0 ;  /* 0x0000001eff037819 */ /* 0x000fe40000011600 */
[----:B------:R-:W-:-:S02]  /*0ab0*/  ISETP.GE.AND P0, PT, R7, RZ, PT ;  /* 0x000000ff0700720c */ /* 0x000fc40003f06270 */
[----:B------:R-:W1:Y:S01]  /*0ac0*/  I2F.F64.S64 R8, R8 ;  /* 0x0000000800087312 */ /* 0x000e620000301c00 */
[----:B------:R-:W-:-:S05]  /*0ad0*/  LEA.HI R12, R2, R3, RZ, 0x1 ;  /* 0x00000003020c7211 */ /* 0x000fca00078f08ff */
[----:B------:R-:W-:-:S04]  /*0ae0*/  IMAD.MOV R0, RZ, RZ, -R12 ;  /* 0x000000ffff007224 */ /* 0x000fc800078e0a0c */
[----:B------:R-:W-:Y:S01]  /*0af0*/  @!P1 IMAD.MOV.U32 R12, RZ, RZ, R0 ;  /* 0x000000ffff0c9224 */ /* 0x000fe200078e0000 */
[----:B-1----:R-:W-:-:S10]  /*0b00*/  DMUL R14, R8, UR4 ;  /* 0x00000004080e7c28 */ /* 0x002fd40008000000 */
[----:B------:R-:W1:Y:S02]  /*0b10*/  F2F.F32.F64 R14, R14 ;  /* 0x0000000e000e7310 */ /* 0x000e640000301000 */
[----:B01----:R-:W-:-:S07]  /*0b20*/  FSEL R11, -R14, R14, !P0 ;  /* 0x0000000e0e0b7208 */ /* 0x003fce0004000100 */
.L_x_6:
[----:B------:R-:W-:Y:S05]  /*0b30*/  BSYNC.RECONVERGENT B0 ;  /* 0x0000000000007941 */ /* 0x000fea0003800200 */
.L_x_5:
[----:B------:R-:W-:Y:S01]  /*0b40*/  FMUL R4, R11, R11 ;  /* 0x0000000b0b047220 */ /* 0x000fe20000400000 */
[----:B------:R-:W-:Y:S01]  /*0b50*/  LOP3.LUT R0, R12, 0x1, RZ, 0xc0, !PT ;  /* 0x000000010c007812 */ /* 0x000fe200078ec0ff */
[----:B------:R-:W-:Y:S01]  /*0b60*/  IMAD.MOV.U32 R7, RZ, RZ, 0x3d2aaabb ;  /* 0x3d2aaabbff077424 */ /* 0x000fe200078e00ff */
[----:B------:R-:W0:Y:S01]  /*0b70*/  LDC.64 R2, c[0x0][0x380] ;  /* 0x0000e000ff027b82 */ /* 0x000e220000000a00 */
[----:B------:R-:W-:Y:S01]  /*0b80*/  FFMA R13, R4, R13, -0.0013887860113754868507 ;  /* 0xbab607ed040d7423 */ /* 0x000fe2000000000d */
[----:B------:R-:W-:Y:S01]  /*0b90*/  ISETP.NE.U32.AND P0, PT, R0, 0x1, PT ;  /* 0x000000010000780c */ /* 0x000fe20003f05070 */
[----:B------:R-:W-:Y:S01]  /*0ba0*/  IMAD.MOV.U32 R6, RZ, RZ, 0x3effffff ;  /* 0x3effffffff067424 */ /* 0x000fe200078e00ff */
[----:B------:R-:W-:Y:S02]  /*0bb0*/  LOP3.LUT P1, RZ, R12, 0x2, RZ, 0xc0, !PT ;  /* 0x000000020cff7812 */ /* 0x000fe4000782c0ff */
[----:B------:R-:W-:Y:S02]  /*0bc0*/  FSEL R13, R13, -0.00019574658654164522886, !P0 ;  /* 0xb94d41530d0d7808 */ /* 0x000fe40004000000 */
[----:B------:R-:W-:-:S02]  /*0bd0*/  FSEL R7, R7, 0.0083327032625675201416, !P0 ;  /* 0x3c0885e407077808 */ /* 0x000fc40004000000 */
[----:B------:R-:W-:Y:S02]  /*0be0*/  FSEL R6, -R6, -0.16666662693023681641, !P0 ;  /* 0xbe2aaaa806067808 */ /* 0x000fe40004000100 */
[----:B------:R-:W-:Y:S01]  /*0bf0*/  FSEL R0, R11, 1, P0 ;  /* 0x3f8000000b007808 */ /* 0x000fe20000000000 */
[----:B------:R-:W-:Y:S01]  /*0c00*/  FFMA R7, R4, R13, R7 ;  /* 0x0000000d04077223 */ /* 0x000fe20000000007 */
[----:B------:R-:W-:-:S03]  /*0c10*/  IMAD.MOV.U32 R11, RZ, RZ, RZ ;  /* 0x000000ffff0b7224 */ /* 0x000fc600078e00ff */
[C---:B------:R-:W-:Y:S01]  /*0c20*/  FFMA R6, R4.reuse, R7, R6 ;  /* 0x0000000704067223 */ /* 0x040fe20000000006 */
[----:B------:R-:W-:-:S04]  /*0c30*/  FFMA R7, R4, R0, RZ ;  /* 0x0000000004077223 */ /* 0x000fc800000000ff */
[----:B------:R-:W-:Y:S01]  /*0c40*/  FFMA R7, R7, R6, R0 ;  /* 0x0000000607077223 */ /* 0x000fe20000000000 */
[----:B0-----:R-:W-:-:S04]  /*0c50*/  IMAD.WIDE R2, R5, 0x8, R2 ;  /* 0x0000000805027825 */ /* 0x001fc800078e0202 */
[----:B------:R-:W-:-:S04]  /*0c60*/  @P1 FADD R7, RZ, -R7 ;  /* 0x80000007ff071221 */ /* 0x000fc80000000000 */
[----:B------:R-:W-:-:S05]  /*0c70*/  FFMA R10, R7, -3, R10 ;  /* 0xc0400000070a7823 */ /* 0x000fca000000000a */
[----:B------:R-:W-:Y:S01]  /*0c80*/  STG.E.64 desc[UR6][R2.64], R10 ;  /* 0x0000000a02007986 */ /* 0x000fe2000c101b06 */
[----:B------:R-:W-:Y:S05]  /*0c90*/  EXIT ;  /* 0x000000000000794d */ /* 0x000fea0003800000 */
        .weak           $__internal_0_$__cuda_sm20_div_rn_f64_full
        .type           $__internal_0_$__cuda_sm20_div_rn_f64_full,@function
        .size           $__internal_0_$__cuda_sm20_div_rn_f64_full,(.L_x_13 - $__internal_0_$__cuda_sm20_div_rn_f64_full)
$__internal_0_$__cuda_sm20_div_rn_f64_full:
[----:B------:R-:W-:Y:S01]  /*0ca0*/  IMAD.MOV.U32 R3, RZ, RZ, 0x3ff6d000 ;  /* 0x3ff6d000ff037424 */ /* 0x000fe200078e00ff */
[C---:B------:R-:W-:Y:S01]  /*0cb0*/  FSETP.GEU.AND P1, PT, |R7|.reuse, 1.469367938527859385e-39, PT ;  /* 0x001000000700780b */ /* 0x040fe20003f2e200 */
[----:B------:R-:W-:Y:S01]  /*0cc0*/  IMAD.MOV.U32 R2, RZ, RZ, 0x0 ;  /* 0x00000000ff027424 */ /* 0x000fe200078e00ff */
[----:B------:R-:W-:Y:S01]  /*0cd0*/  LOP3.LUT R4, R7, 0x7ff00000, RZ, 0xc0, !PT ;  /* 0x7ff0000007047812 */ /* 0x000fe200078ec0ff */
[----:B------:R-:W0:Y:S01]  /*0ce0*/  MUFU.RCP64H R9, R3 ;  /* 0x0000000300097308 */ /* 0x000e220000001800 */
[----:B------:R-:W-:Y:S01]  /*0cf0*/  IMAD.MOV.U32 R8, RZ, RZ, 0x1 ;  /* 0x00000001ff087424 */ /* 0x000fe200078e00ff */
[----:B------:R-:W-:Y:S01]  /*0d00*/  BSSY.RECONVERGENT B1, `(.L_x_8) ;  /* 0x0000045000017945 */ /* 0x000fe20003800200 */
[----:B------:R-:W-:Y:S01]  /*0d10*/  IMAD.MOV.U32 R13, RZ, RZ, 0x1ca00000 ;  /* 0x1ca00000ff0d7424 */ /* 0x000fe200078e00ff */
[----:B------:R-:W-:Y:S01]  /*0d20*/  ISETP.GE.U32.AND P0, PT, R4, 0x40700000, PT ;  /* 0x407000000400780c */ /* 0x000fe20003f06070 */
[----:B------:R-:W-:Y:S02]  /*0d30*/  IMAD.MOV.U32 R18, RZ, RZ, R4 ;  /* 0x000000ffff127224 */ /* 0x000fe400078e0004 */
[----:B------:R-:W-:Y:S01]  /*0d40*/  IMAD.MOV.U32 R19, RZ, RZ, 0x40700000 ;  /* 0x40700000ff137424 */ /* 0x000fe200078e00ff */
[----:B------:R-:W-:-:S03]  /*0d50*/  SEL R13, R13, 0x63400000, !P0 ;  /* 0x634000000d0d7807 */ /* 0x000fc60004000000 */
[----:B------:R-:W-:Y:S01]  /*0d60*/  VIADD R20, R19, 0xffffffff ;  /* 0xffffffff13147836 */ /* 0x000fe20000000000 */
[----:B0-----:R-:W-:-:S08]  /*0d70*/  DFMA R10, R8, -R2, 1 ;  /* 0x3ff00000080a742b */ /* 0x001fd00000000802 */
[----:B------:R-:W-:-:S08]  /*0d80*/  DFMA R10, R10, R10, R10 ;  /* 0x0000000a0a0a722b */ /* 0x000fd0000000000a */
[----:B------:R-:W-:Y:S01]  /*0d90*/  DFMA R14, R8, R10, R8 ;  /* 0x0000000a080e722b */ /* 0x000fe20000000008 */
[C-C-:B------:R-:W-:Y:S01]  /*0da0*/  @!P1 LOP3.LUT R10, R13.reuse, 0x80000000, R7.reuse, 0xf8, !PT ;  /* 0x800000000d0a9812 */ /* 0x140fe200078ef807 */
[----:B------:R-:W-:Y:S01]  /*0db0*/  IMAD.MOV.U32 R8, RZ, RZ, R6 ;  /* 0x000000ffff087224 */ /* 0x000fe200078e0006 */
[----:B------:R-:W-:Y:S02]  /*0dc0*/  LOP3.LUT R9, R13, 0x800fffff, R7, 0xf8, !PT ;  /* 0x800fffff0d097812 */ /* 0x000fe400078ef807 */
[----:B------:R-:W-:Y:S01]  /*0dd0*/  @!P1 LOP3.LUT R11, R10, 0x100000, RZ, 0xfc, !PT ;  /* 0x001000000a0b9812 */ /* 0x000fe200078efcff */
[----:B------:R-:W-:Y:S02]  /*0de0*/  @!P1 IMAD.MOV.U32 R10, RZ, RZ, RZ ;  /* 0x000000ffff0a9224 */ /* 0x000fe400078e00ff */
[----:B------:R-:W-:-:S04]  /*0df0*/  DFMA R16, R14, -R2, 1 ;  /* 0x3ff000000e10742b */ /* 0x000fc80000000802 */
[----:B------:R-:W-:-:S04]  /*0e00*/  @!P1 DFMA R8, R8, 2, -R10 ;  /* 0x400000000808982b */ /* 0x000fc8000000080a */
[----:B------:R-:W-:-:S06]  /*0e10*/  DFMA R16, R14, R16, R14 ;  /* 0x000000100e10722b */ /* 0x000fcc000000000e */
[----:B------:R-:W-:Y:S02]  /*0e20*/  @!P1 LOP3.LUT R18, R9, 0x7ff00000, RZ, 0xc0, !PT ;  /* 0x7ff0000009129812 */ /* 0x000fe400078ec0ff */
[----:B------:R-:W-:-:S03]  /*0e30*/  DMUL R10, R16, R8 ;  /* 0x00000008100a7228 */ /* 0x000fc60000000000 */
[----:B------:R-:W-:-:S05]  /*0e40*/  VIADD R12, R18, 0xffffffff ;  /* 0xffffffff120c7836 */ /* 0x000fca0000000000 */
[----:B------:R-:W-:Y:S01]  /*0e50*/  DFMA R14, R10, -R2, R8 ;  /* 0x800000020a0e722b */ /* 0x000fe20000000008 */
[----:B------:R-:W-:-:S04]  /*0e60*/  ISETP.GT.U32.AND P0, PT, R12, 0x7feffffe, PT ;  /* 0x7feffffe0c00780c */ /* 0x000fc80003f04070 */
[----:B------:R-:W-:-:S03]  /*0e70*/  ISETP.GT.U32.OR P0, PT, R20, 0x7feffffe, P0 ;  /* 0x7feffffe1400780c */ /* 0x000fc60000704470 */
[----:B------:R-:W-:-:S10]  /*0e80*/  DFMA R10, R16, R14, R10 ;  /* 0x0000000e100a722b */ /* 0x000fd4000000000a */
[----:B------:R-:W-:Y:S05]  /*0e90*/  @P0 BRA `(.L_x_9) ;  /* 0x0000000000680947 */ /* 0x000fea0003800000 */
[----:B------:R-:W-:Y:S02]  /*0ea0*/  IMAD.MOV.U32 R7, RZ, RZ, 0x40700000 ;  /* 0x40700000ff077424 */ /* 0x000fe400078e00ff */
[----:B------:R-:W-:-:S03]  /*0eb0*/  IMAD.MOV.U32 R6, RZ, RZ, RZ ;  /* 0x000000ffff067224 */ /* 0x000fc600078e00ff */
[----:B------:R-:W-:-:S04]  /*0ec0*/  VIADDMNMX R4, R4, -R7, 0xb9600000, !PT ;  /* 0xb960000004047446 */ /* 0x000fc80007800907 */
[----:B------:R-:W-:-:S05]  /*0ed0*/  VIMNMX R4, PT, PT, R4, 0x46a00000, PT ;  /* 0x46a0000004047848 */ /* 0x000fca0003fe0100 */
[----:B------:R-:W-:-:S04]  /*0ee0*/  IMAD.IADD R4, R4, 0x1, -R13 ;  /* 0x0000000104047824 */ /* 0x000fc800078e0a0d */
[----:B------:R-:W-:-:S06]  /*0ef0*/  VIADD R7, R4, 0x7fe00000 ;  /* 0x7fe0000004077836 */ /* 0x000fcc0000000000 */
[----:B------:R-:W-:-:S10]  /*0f00*/  DMUL R12, R10, R6 ;  /* 0x000000060a0c7228 */ /* 0x000fd40000000000 */
[----:B------:R-:W-:-:S13]  /*0f10*/  FSETP.GTU.AND P0, PT, |R13|, 1.469367938527859385e-39, PT ;  /* 0x001000000d00780b */ /* 0x000fda0003f0c200 */
[----:B------:R-:W-:Y:S05]  /*0f20*/  @P0 BRA `(.L_x_10) ;  /* 0x0000000000880947 */ /* 0x000fea0003800000 */
[----:B------:R-:W-:Y:S01]  /*0f30*/  DFMA R2, R10, -R2, R8 ;  /* 0x800000020a02722b */ /* 0x000fe20000000008 */
[----:B------:R-:W-:-:S09]  /*0f40*/  IMAD.MOV.U32 R6, RZ, RZ, RZ ;  /* 0x000000ffff067224 */ /* 0x000fd200078e00ff */
[C---:B------:R-:W-:Y:S02]  /*0f50*/  FSETP.NEU.AND P0, PT, R3.reuse, RZ, PT ;  /* 0x000000ff0300720b */ /* 0x040fe40003f0d000 */
[----:B------:R-:W-:-:S04]  /*0f60*/  LOP3.LUT R2, R3, 0x4076d000, RZ, 0x3c, !PT ;  /* 0x4076d00003027812 */ /* 0x000fc800078e3cff */
[----:B------:R-:W-:-:S04]  /*0f70*/  LOP3.LUT R9, R2, 0x80000000, RZ, 0xc0, !PT ;  /* 0x8000000002097812 */ /* 0x000fc800078ec0ff */
[----:B------:R-:W-:-:S03]  /*0f80*/  LOP3.LUT R7, R9, R7, RZ, 0xfc, !PT ;  /* 0x0000000709077212 */ /* 0x000fc600078efcff */
[----:B------:R-:W-:Y:S05]  /*0f90*/  @!P0 BRA `(.L_x_10) ;  /* 0x00000000006c8947 */ /* 0x000fea0003800000 */
[----:B------:R-:W-:Y:S01]  /*0fa0*/  IMAD.MOV R3, RZ, RZ, -R4 ;  /* 0x000000ffff037224 */ /* 0x000fe200078e0a04 */
[----:B------:R-:W-:Y:S01]  /*0fb0*/  DMUL.RP R6, R10, R6 ;  /* 0x000000060a067228 */ /* 0x000fe20000008000 */
[----:B------:R-:W-:-:S06]  /*0fc0*/  IMAD.MOV.U32 R2, RZ, RZ, RZ ;  /* 0x000000ffff027224 */ /* 0x000fcc00078e00ff */
[----:B------:R-:W-:-:S03]  /*0fd0*/  DFMA R2, R12, -R2, R10 ;  /* 0x800000020c02722b */ /* 0x000fc6000000000a */
[----:B------:R-:W-:-:S03]  /*0fe0*/  LOP3.LUT R9, R7, R9, RZ, 0x3c, !PT ;  /* 0x0000000907097212 */ /* 0x000fc600078e3cff */
[----:B------:R-:W-:-:S04]  /*0ff0*/  IADD3 R2, PT, PT, -R4, -0x43300000, RZ ;  /* 0xbcd0000004027810 */ /* 0x000fc80007ffe1ff */
[----:B------:R-:W-:-:S04]  /*1000*/  FSETP.NEU.AND P0, PT, |R3|, R2, PT ;  /* 0x000000020300720b */ /* 0x000fc80003f0d200 */
[----:B------:R-:W-:Y:S02]  /*1010*/  FSEL R12, R6, R12, !P0 ;  /* 0x0000000c060c7208 */ /* 0x000fe40004000000 */
[----:B------:R-:W-:Y:S01]  /*1020*/  FSEL R13, R9, R13, !P0 ;  /* 0x0000000d090d7208 */ /* 0x000fe20004000000 */
[----:B------:R-:W-:Y:S06]  /*1030*/  BRA `(.L_x_10) ;  /* 0x0000000000447947 */ /* 0x000fec0003800000 */
.L_x_9:
[----:B------:R-:W-:-:S14]  /*1040*/  DSETP.NAN.AND P0, PT, R6, R6, PT ;  /* 0x000000060600722a */ /* 0x000fdc0003f08000 */
[----:B------:R-:W-:Y:S05]  /*1050*/  @P0 BRA `(.L_x_11) ;  /* 0x0000000000340947 */ /* 0x000fea0003800000 */
[----:B------:R-:W-:Y:S01]  /*1060*/  ISETP.NE.AND P0, PT, R18, R19, PT ;  /* 0x000000131200720c */ /* 0x000fe20003f05270 */
[----:B------:R-:W-:Y:S02]  /*1070*/  IMAD.MOV.U32 R12, RZ, RZ, 0x0 ;  /* 0x00000000ff0c7424 */ /* 0x000fe400078e00ff */
[----:B------:R-:W-:-:S10]  /*1080*/  IMAD.MOV.U32 R13, RZ, RZ, -0x80000 ;  /* 0xfff80000ff0d7424 */ /* 0x000fd400078e00ff */
[----:B------:R-:W-:Y:S05]  /*1090*/  @!P0 BRA `(.L_x_10) ;  /* 0x00000000002c8947 */ /* 0x000fea0003800000 */
[----:B------:R-:W-:Y:S02]  /*10a0*/  ISETP.NE.AND P0, PT, R18, 0x7ff00000, PT ;  /* 0x7ff000001200780c */ /* 0x000fe40003f05270 */
[----:B------:R-:W-:Y:S02]  /*10b0*/  LOP3.LUT R6, R7, 0x4076d000, RZ, 0x3c, !PT ;  /* 0x4076d00007067812 */ /* 0x000fe400078e3cff */
[----:B------:R-:W-:Y:S02]  /*10c0*/  ISETP.EQ.OR P0, PT, R19, RZ, !P0 ;  /* 0x000000ff1300720c */ /* 0x000fe40004702670 */
[----:B------:R-:W-:-:S11]  /*10d0*/  LOP3.LUT R13, R6, 0x80000000, RZ, 0xc0, !PT ;  /* 0x80000000060d7812 */ /* 0x000fd600078ec0ff */
[----:B------:R-:W-:Y:S01]  /*10e0*/  @P0 LOP3.LUT R2, R13, 0x7ff00000, RZ, 0xfc, !PT ;  /* 0x7ff000000d020812 */ /* 0x000fe200078efcff */
[----:B------:R-:W-:Y:S02]  /*10f0*/  @!P0 IMAD.MOV.U32 R12, RZ, RZ, RZ ;  /* 0x000000ffff0c8224 */ /* 0x000fe400078e00ff */
[----:B------:R-:W-:Y:S02]  /*1100*/  @P0 IMAD.MOV.U32 R12, RZ, RZ, RZ ;  /* 0x000000ffff0c0224 */ /* 0x000fe400078e00ff */
[----:B------:R-:W-:Y:S01]  /*1110*/  @P0 IMAD.MOV.U32 R13, RZ, RZ, R2 ;  /* 0x000000ffff0d0224 */ /* 0x000fe200078e0002 */
[----:B------:R-:W-:Y:S06]  /*1120*/  BRA `(.L_x_10) ;  /* 0x0000000000087947 */ /* 0x000fec0003800000 */
.L_x_11:
[----:B------:R-:W-:Y:S01]  /*1130*/  LOP3.LUT R13, R7, 0x80000, RZ, 0xfc, !PT ;  /* 0x00080000070d7812 */ /* 0x000fe200078efcff */
[----:B------:R-:W-:-:S07]  /*1140*/  IMAD.MOV.U32 R12, RZ, RZ, R6 ;  /* 0x000000ffff0c7224 */ /* 0x000fce00078e0006 */
.L_x_10:
[----:B------:R-:W-:Y:S05]  /*1150*/  BSYNC.RECONVERGENT B1 ;  /* 0x0000000000017941 */ /* 0x000fea0003800200 */
.L_x_8:
[----:B------:R-:W-:Y:S02]  /*1160*/  IMAD.MOV.U32 R2, RZ, RZ, R0 ;  /* 0x000000ffff027224 */ /* 0x000fe400078e0000 */
[----:B------:R-:W-:-:S04]  /*1170*/  IMAD.MOV.U32 R3, RZ, RZ, 0x0 ;  /* 0x00000000ff037424 */ /* 0x000fc800078e00ff */
[----:B------:R-:W-:Y:S05]  /*1180*/  RET.REL.NODEC R2 `(_Z9gInitDataP6float2) ;  /* 0xffffffec029c7950 */ /* 0x000fea0003c3ffff */
.L_x_12:
[----:B------:R-:W-:-:S00]  /*1190*/  BRA `(.L_x_12) ;  /* 0xfffffffc00fc7947 */ /* 0x000fc0000383ffff */
[----:B------:R-:W-:-:S00]  /*11a0*/  NOP ;  /* 0x0000000000007918 */ /* 0x000fc00000000000 */
        /* <DEDUP_REMOVED lines=13> */
.L_x_13:


//--------------------- .nv.global.init           --------------------------
	.section	.nv.global.init,"aw",@progbits
	.align	4
.nv.global.init:
	.type		__cudart_i2opi_f,@object
	.size		__cudart_i2opi_f,(.L_0 - __cudart_i2opi_f)
__cudart_i2opi_f:
        /*0000*/ 	.byte	0x41, 0x90, 0x43, 0x3c, 0x99, 0x95, 0x62, 0xdb, 0xc0, 0xdd, 0x34, 0xf5, 0xd1, 0x57, 0x27, 0xfc
        /*0010*/ 	.byte	0x29, 0x15, 0x44, 0x4e, 0x6e, 0x83, 0xf9, 0xa2
.L_0:


//--------------------- .nv.shared.reserved.0     --------------------------
	.section	.nv.shared.reserved.0,"aw",@nobits
	.weak		__nv_reservedSMEM_offset_0_alias
	.size		__nv_reservedSMEM_offset_0_alias, 0, 64
	.other		__nv_reservedSMEM_offset_0_alias,@"STO_CUDA_RESERVED_SHARED STV_DEFAULT"
__nv_reservedSMEM_offset_0_alias:
	.zero		0
	.zero		64


//--------------------- .nv.constant0._Z9gInitDataP6float2 --------------------------
	.section	.nv.constant0._Z9gInitDataP6float2,"a",@progbits
	.sectionflags	@""
	.align	4
.nv.constant0._Z9gInitDataP6float2:
	.zero		904


//--------------------- SYMBOLS --------------------------

	.type		.nv.reservedSmem.offset0,@object
	.size		.nv.reservedSmem.offset0,0x4
